	.headerflags	@"EF_CUDA_TEXMODE_UNIFIED EF_CUDA_64BIT_ADDRESS EF_CUDA_ACCELERATORS EF_CUDA_SM90 EF_CUDA_VIRTUAL_SM(EF_CUDA_SM90)"
	.elftype	@"ET_EXEC"


//--------------------- .nv.info                  --------------------------
	.section	.nv.info,"",@"SHT_CUDA_INFO"
	.align	4


	//----- nvinfo : EIATTR_REGCOUNT
	.align		4
        /*0000*/ 	.byte	0x04, 0x2f
        /*0002*/ 	.short	(.L_3 - .L_2)
	.align		4
.L_2:
        /*0004*/ 	.word	index@(triton_poi_fused__native_batch_norm_legit_no_training_relu_5)
        /*0008*/ 	.word	0x00000014


	//----- nvinfo : EIATTR_MIN_STACK_SIZE
	.align		4
.L_3:
        /*000c*/ 	.byte	0x04, 0x12
        /*000e*/ 	.short	(.L_5 - .L_4)
	.align		4
.L_4:
        /*0010*/ 	.word	index@(triton_poi_fused__native_batch_norm_legit_no_training_relu_5)
        /*0014*/ 	.word	0x00000000


	//----- nvinfo : EIATTR_FRAME_SIZE
	.align		4
.L_5:
        /*0018*/ 	.byte	0x04, 0x11
        /*001a*/ 	.short	(.L_7 - .L_6)
	.align		4
.L_6:
        /*001c*/ 	.word	index@(triton_poi_fused__native_batch_norm_legit_no_training_relu_5)
        /*0020*/ 	.word	0x00000000


	//----- nvinfo : EIATTR_MIN_STACK_SIZE
	.align		4
.L_7:
        /*0024*/ 	.byte	0x04, 0x12
        /*0026*/ 	.short	(.L_9 - .L_8)
	.align		4
.L_8:
        /*0028*/ 	.word	index@(triton_poi_fused__native_batch_norm_legit_no_training_relu_5)
        /*002c*/ 	.word	0x00000000
.L_9:


//--------------------- .nv.info.triton_poi_fused__native_batch_norm_legit_no_training_relu_5 --------------------------
	.section	.nv.info.triton_poi_fused__native_batch_norm_legit_no_training_relu_5,"",@"SHT_CUDA_INFO"
	.sectionflags	@""
	.align	4


	//----- nvinfo : EIATTR_CUDA_API_VERSION
	.align		4
        /*0000*/ 	.byte	0x04, 0x37
        /*0002*/ 	.short	(.L_11 - .L_10)
.L_10:
        /*0004*/ 	.word	0x0000007c


	//----- nvinfo : EIATTR_KPARAM_INFO
	.align		4
.L_11:
        /*0008*/ 	.byte	0x04, 0x17
        /*000a*/ 	.short	(.L_13 - .L_12)
.L_12:
        /*000c*/ 	.word	0x00000000
        /*0010*/ 	.short	0x0006
        /*0012*/ 	.short	0x0030
        /*0014*/ 	.byte	0x00, 0xf0, 0x11, 0x00


	//----- nvinfo : EIATTR_KPARAM_INFO
	.align		4
.L_13:
        /*0018*/ 	.byte	0x04, 0x17
        /*001a*/ 	.short	(.L_15 - .L_14)
.L_14:
        /*001c*/ 	.word	0x00000000
        /*0020*/ 	.short	0x0005
        /*0022*/ 	.short	0x0028
        /*0024*/ 	.byte	0x00, 0xf4, 0x21, 0x00


	//----- nvinfo : EIATTR_KPARAM_INFO
	.align		4
.L_15:
        /*0028*/ 	.byte	0x04, 0x17
        /*002a*/ 	.short	(.L_17 - .L_16)
.L_16:
        /*002c*/ 	.word	0x00000000
        /*0030*/ 	.short	0x0004
        /*0032*/ 	.short	0x0020
        /*0034*/ 	.byte	0x00, 0xf4, 0x21, 0x00


	//----- nvinfo : EIATTR_KPARAM_INFO
	.align		4
.L_17:
        /*0038*/ 	.byte	0x04, 0x17
        /*003a*/ 	.short	(.L_19 - .L_18)
.L_18:
        /*003c*/ 	.word	0x00000000
        /*0040*/ 	.short	0x0003
        /*0042*/ 	.short	0x0018
        /*0044*/ 	.byte	0x00, 0xf4, 0x21, 0x00


	//----- nvinfo : EIATTR_KPARAM_INFO
	.align		4
.L_19:
        /*0048*/ 	.byte	0x04, 0x17
        /*004a*/ 	.short	(.L_21 - .L_20)
.L_20:
        /*004c*/ 	.word	0x00000000
        /*0050*/ 	.short	0x0002
        /*0052*/ 	.short	0x0010
        /*0054*/ 	.byte	0x00, 0xf4, 0x21, 0x00


	//----- nvinfo : EIATTR_KPARAM_INFO
	.align		4
.L_21:
        /*0058*/ 	.byte	0x04, 0x17
        /*005a*/ 	.short	(.L_23 - .L_22)
.L_22:
        /*005c*/ 	.word	0x00000000
        /*0060*/ 	.short	0x0001
        /*0062*/ 	.short	0x0008
        /*0064*/ 	.byte	0x00, 0xf4, 0x21, 0x00


	//----- nvinfo : EIATTR_KPARAM_INFO
	.align		4
.L_23:
        /*0068*/ 	.byte	0x04, 0x17
        /*006a*/ 	.short	(.L_25 - .L_24)
.L_24:
        /*006c*/ 	.word	0x00000000
        /*0070*/ 	.short	0x0000
        /*0072*/ 	.short	0x0000
        /*0074*/ 	.byte	0x00, 0xf4, 0x21, 0x00


	//----- nvinfo : EIATTR_SPARSE_MMA_MASK
	.align		4
.L_25:
        /*0078*/ 	.byte	0x03, 0x50
        /*007a*/ 	.short	0x0000


	//----- nvinfo : EIATTR_MAXREG_COUNT
	.align		4
        /*007c*/ 	.byte	0x03, 0x1b
        /*007e*/ 	.short	0x00ff


	//----- nvinfo : EIATTR_EXIT_INSTR_OFFSETS
	.align		4
        /*0080*/ 	.byte	0x04, 0x1c
        /*0082*/ 	.short	(.L_27 - .L_26)


	//   ....[0]....
.L_26:
        /*0084*/ 	.word	0x000003d0


	//----- nvinfo : EIATTR_REQNTID
	.align		4
.L_27:
        /*0088*/ 	.byte	0x04, 0x10
        /*008a*/ 	.short	(.L_29 - .L_28)
.L_28:
        /*008c*/ 	.word	0x00000100
        /*0090*/ 	.word	0x00000001
        /*0094*/ 	.word	0x00000001


	//----- nvinfo : EIATTR_CBANK_PARAM_SIZE
	.align		4
.L_29:
        /*0098*/ 	.byte	0x03, 0x19
        /*009a*/ 	.short	0x0034


	//----- nvinfo : EIATTR_PARAM_CBANK
	.align		4
        /*009c*/ 	.byte	0x04, 0x0a
        /*009e*/ 	.short	(.L_31 - .L_30)
	.align		4
.L_30:
        /*00a0*/ 	.word	index@(.nv.constant0.triton_poi_fused__native_batch_norm_legit_no_training_relu_5)
        /*00a4*/ 	.short	0x0210
        /*00a6*/ 	.short	0x0034


	//----- nvinfo : EIATTR_SW_WAR
	.align		4
.L_31:
        /*00a8*/ 	.byte	0x04, 0x36
        /*00aa*/ 	.short	(.L_33 - .L_32)
.L_32:
        /*00ac*/ 	.word	0x00000008
.L_33:


//--------------------- .nv.callgraph             --------------------------
	.section	.nv.callgraph,"",@"SHT_CUDA_CALLGRAPH"
	.align	4
	.sectionentsize	8
	.align		4
        /*0000*/ 	.word	0x00000000
	.align		4
        /*0004*/ 	.word	0xffffffff
	.align		4
        /*0008*/ 	.word	0x00000000
	.align		4
        /*000c*/ 	.word	0xfffffffe
	.align		4
        /*0010*/ 	.word	0x00000000
	.align		4
        /*0014*/ 	.word	0xfffffffd
	.align		4
        /*0018*/ 	.word	0x00000000
	.align		4
        /*001c*/ 	.word	0xfffffffc


//--------------------- .nv.constant4             --------------------------
	.section	.nv.constant4,"a",@progbits
	.align	8
	.align		8
.nv.constant4:
        /*0000*/ 	.dword	_$_str
	.align		8
        /*0008*/ 	.dword	_$_str_$_2


//--------------------- .text.triton_poi_fused__native_batch_norm_legit_no_training_relu_5 --------------------------
	.section	.text.triton_poi_fused__native_batch_norm_legit_no_training_relu_5,"ax",@progbits
	.align	128
        .global         triton_poi_fused__native_batch_norm_legit_no_training_relu_5
        .type           triton_poi_fused__native_batch_norm_legit_no_training_relu_5,@function
        .size           triton_poi_fused__native_batch_norm_legit_no_training_relu_5,(.L_x_1 - triton_poi_fused__native_batch_norm_legit_no_training_relu_5)
        .other          triton_poi_fused__native_batch_norm_legit_no_training_relu_5,@"STO_CUDA_ENTRY STV_DEFAULT"
triton_poi_fused__native_batch_norm_legit_no_training_relu_5:
.text.triton_poi_fused__native_batch_norm_legit_no_training_relu_5:
[----:B------:R-:W-:Y:S01]  /*0000*/  LDC R1, c[0x0][0x28] ;  /* 0x00000a00ff017b82 */ /* 0x000fe20000000800 */
[----:B------:R-:W1:Y:S01]  /*0010*/  S2R R0, SR_TID.X ;  /* 0x0000000000007919 */ /* 0x000e620000002100 */
[----:B------:R-:W-:-:S06]  /*0020*/  HFMA2.MMA R2, -RZ, RZ, 0, 0 ;  /* 0x00000000ff027435 */ /* 0x000fcc00000001ff */
[----:B------:R-:W2:Y:S01]  /*0030*/  LDC.64 R4, c[0x0][0x220] ;  /* 0x00008800ff047b82 */ /* 0x000ea20000000a00 */
[----:B------:R-:W-:Y:S01]  /*0040*/  ULDC.64 UR4, c[0x0][0x208] ;  /* 0x0000820000047ab9 */ /* 0x000fe20000000a00 */
[----:B------:R-:W3:Y:S06]  /*0050*/  S2R R3, SR_CTAID.X ;  /* 0x0000000000037919 */ /* 0x000eec0000002500 */
[----:B------:R-:W4:Y:S08]  /*0060*/  LDC.64 R8, c[0x0][0x218] ;  /* 0x00008600ff087b82 */ /* 0x000f300000000a00 */
[----:B------:R-:W5:Y:S08]  /*0070*/  LDC.64 R10, c[0x0][0x228] ;  /* 0x00008a00ff0a7b82 */ /* 0x000f700000000a00 */
[----:B------:R-:W5:Y:S01]  /*0080*/  LDC.64 R12, c[0x0][0x230] ;  /* 0x00008c00ff0c7b82 */ /* 0x000f620000000a00 */
[----:B-1----:R-:W-:-:S04]  /*0090*/  SHF.L.U32 R0, R0, 0x1, RZ ;  /* 0x0000000100007819 */ /* 0x002fc800000006ff */
[----:B------:R-:W-:-:S04]  /*00a0*/  LOP3.LUT R0, R0, 0x1fe, RZ, 0xc0, !PT ;  /* 0x000001fe00007812 */ /* 0x000fc800078ec0ff */
[----:B---3--:R-:W-:-:S05]  /*00b0*/  LEA R3, R3, R0, 0x9 ;  /* 0x0000000003037211 */ /* 0x008fca00078e48ff */
[----:B------:R-:W-:-:S05]  /*00c0*/  IMAD.HI R0, R3, -0x6db6db6d, R2 ;  /* 0x9249249303007827 */ /* 0x000fca00078e0202 */
[----:B------:R-:W-:-:S04]  /*00d0*/  SHF.R.U32.HI R7, RZ, 0x1f, R0 ;  /* 0x0000001fff077819 */ /* 0x000fc80000011600 */
[----:B------:R-:W-:-:S05]  /*00e0*/  LEA.HI.SX32 R7, R0, R7, 0x19 ;  /* 0x0000000700077211 */ /* 0x000fca00078fcaff */
[----:B------:R-:W-:Y:S02]  /*00f0*/  IMAD R15, R7, -0xe0, R3 ;  /* 0xffffff20070f7824 */ /* 0x000fe400078e0203 */
[----:B------:R-:W1:Y:S02]  /*0100*/  LDC.64 R6, c[0x0][0x210] ;  /* 0x00008400ff067b82 */ /* 0x000e640000000a00 */
[----:B--2---:R-:W-:-:S06]  /*0110*/  IMAD.WIDE R4, R15, 0x4, R4 ;  /* 0x000000040f047825 */ /* 0x004fcc00078e0204 */
[----:B------:R-:W2:Y:S01]  /*0120*/  LDG.E.EL.64 R4, desc[UR4][R4.64] ;  /* 0x0000000404047981 */ /* 0x000ea2000c2e1b00 */
[----:B----4-:R-:W-:-:S04]  /*0130*/  IMAD.WIDE R8, R15, 0x4, R8 ;  /* 0x000000040f087825 */ /* 0x010fc800078e0208 */
[C---:B-----5:R-:W-:Y:S02]  /*0140*/  IMAD.WIDE R10, R15.reuse, 0x4, R10 ;  /* 0x000000040f0a7825 */ /* 0x060fe400078e020a */
[----:B------:R-:W3:Y:S02]  /*0150*/  LDG.E.EL.64 R8, desc[UR4][R8.64] ;  /* 0x0000000408087981 */ /* 0x000ee4000c2e1b00 */
[----:B0-----:R-:W-:Y:S02]  /*0160*/  IMAD.WIDE R12, R15, 0x4, R12 ;  /* 0x000000040f0c7825 */ /* 0x001fe400078e020c */
[----:B------:R-:W4:Y:S04]  /*0170*/  LDG.E.EL.64 R10, desc[UR4][R10.64] ;  /* 0x000000040a0a7981 */ /* 0x000f28000c2e1b00 */
[----:B------:R-:W4:Y:S01]  /*0180*/  LDG.E.EL.64 R12, desc[UR4][R12.64] ;  /* 0x000000040c0c7981 */ /* 0x000f22000c2e1b00 */
[----:B-1----:R-:W-:-:S06]  /*0190*/  IMAD.WIDE R6, R3, 0x4, R6 ;  /* 0x0000000403067825 */ /* 0x002fcc00078e0206 */
[----:B------:R-:W3:Y:S01]  /*01a0*/  LDG.E.64 R6, desc[UR4][R6.64] ;  /* 0x0000000406067981 */ /* 0x000ee2000c1e1b00 */
[----:B------:R-:W-:Y:S01]  /*01b0*/  MOV R17, 0x3e800000 ;  /* 0x3e80000000117802 */ /* 0x000fe20000000f00 */
[----:B--2---:R-:W-:Y:S01]  /*01c0*/  FADD R4, R4, 0.0010000000474974513054 ;  /* 0x3a83126f04047421 */ /* 0x004fe20000000000 */
[----:B------:R-:W-:-:S03]  /*01d0*/  FADD R5, R5, 0.0010000000474974513054 ;  /* 0x3a83126f05057421 */ /* 0x000fc60000000000 */
[----:B------:R-:W0:Y:S08]  /*01e0*/  MUFU.SQRT R0, R4 ;  /* 0x0000000400007308 */ /* 0x000e300000002000 */
[----:B------:R1:W2:Y:S01]  /*01f0*/  MUFU.SQRT R2, R5 ;  /* 0x0000000500027308 */ /* 0x0002a20000002000 */
[C---:B0-----:R-:W-:Y:S02]  /*0200*/  FSETP.GT.AND P0, PT, R0.reuse, 8.50705917302346158658e+37, PT ;  /* 0x7e8000000000780b */ /* 0x041fe40003f04000 */
[----:B------:R-:W-:Y:S01]  /*0210*/  FSETP.GEU.AND P2, PT, R0, 1.175494350822287508e-38, PT ;  /* 0x008000000000780b */ /* 0x000fe20003f4e000 */
[----:B-1----:R-:W0:Y:S01]  /*0220*/  LDC.64 R4, c[0x0][0x238] ;  /* 0x00008e00ff047b82 */ /* 0x002e220000000a00 */
[----:B--2---:R-:W-:-:S02]  /*0230*/  FSETP.GT.AND P1, PT, R2, 8.50705917302346158658e+37, PT ;  /* 0x7e8000000200780b */ /* 0x004fc40003f24000 */
[----:B------:R-:W-:-:S07]  /*0240*/  FSETP.GEU.AND P3, PT, R2, 1.175494350822287508e-38, PT ;  /* 0x008000000200780b */ /* 0x000fce0003f6e000 */
[----:B------:R-:W-:-:S04]  /*0250*/  @P0 FMUL R0, R0, 0.25 ;  /* 0x3e80000000000820 */ /* 0x000fc80000400000 */
[----:B------:R-:W-:Y:S01]  /*0260*/  @!P2 FMUL R0, R0, 16777216 ;  /* 0x4b8000000000a820 */ /* 0x000fe20000400000 */
[----:B------:R-:W-:-:S04]  /*0270*/  @P1 FMUL R2, R2, 0.25 ;  /* 0x3e80000002021820 */ /* 0x000fc80000400000 */
[----:B------:R-:W-:Y:S01]  /*0280*/  @!P3 FMUL R2, R2, 16777216 ;  /* 0x4b8000000202b820 */ /* 0x000fe20000400000 */
[----:B------:R-:W1:Y:S01]  /*0290*/  MUFU.RCP R0, R0 ;  /* 0x0000000000007308 */ /* 0x000e620000001000 */
[----:B------:R-:W-:-:S07]  /*02a0*/  FSEL R15, R17, 1, P0 ;  /* 0x3f800000110f7808 */ /* 0x000fce0000000000 */
[----:B------:R-:W2:Y:S01]  /*02b0*/  MUFU.RCP R2, R2 ;  /* 0x0000000200027308 */ /* 0x000ea20000001000 */
[----:B------:R-:W-:Y:S01]  /*02c0*/  FSEL R17, R17, 1, P1 ;  /* 0x3f80000011117808 */ /* 0x000fe20000800000 */
[----:B------:R-:W-:-:S04]  /*02d0*/  @!P2 FMUL R15, R15, 16777216 ;  /* 0x4b8000000f0fa820 */ /* 0x000fc80000400000 */
[----:B------:R-:W-:Y:S01]  /*02e0*/  @!P3 FMUL R17, R17, 16777216 ;  /* 0x4b8000001111b820 */ /* 0x000fe20000400000 */
[----:B-1----:R-:W-:Y:S01]  /*02f0*/  FMUL R15, R0, R15 ;  /* 0x0000000f000f7220 */ /* 0x002fe20000400000 */
[----:B---3--:R-:W-:Y:S01]  /*0300*/  FADD R7, R7, -R9 ;  /* 0x8000000907077221 */ /* 0x008fe20000000000 */
[----:B------:R-:W-:Y:S01]  /*0310*/  FADD R6, R6, -R8 ;  /* 0x8000000806067221 */ /* 0x000fe20000000000 */
[----:B--2---:R-:W-:-:S03]  /*0320*/  FMUL R0, R2, R17 ;  /* 0x0000001102007220 */ /* 0x004fc60000400000 */
[----:B------:R-:W-:Y:S01]  /*0330*/  FMUL R15, R6, R15 ;  /* 0x0000000f060f7220 */ /* 0x000fe20000400000 */
[----:B------:R-:W-:-:S03]  /*0340*/  FMUL R0, R7, R0 ;  /* 0x0000000007007220 */ /* 0x000fc60000400000 */
[----:B----4-:R-:W-:Y:S01]  /*0350*/  FFMA R10, R10, R15, R12 ;  /* 0x0000000f0a0a7223 */ /* 0x010fe2000000000c */
[----:B------:R-:W-:-:S04]  /*0360*/  FFMA R0, R11, R0, R13 ;  /* 0x000000000b007223 */ /* 0x000fc8000000000d */
[----:B------:R-:W-:Y:S02]  /*0370*/  FSETP.GEU.AND P0, PT, R10, RZ, PT ;  /* 0x000000ff0a00720b */ /* 0x000fe40003f0e000 */
[----:B------:R-:W-:Y:S01]  /*0380*/  FSETP.GEU.AND P1, PT, R0, RZ, PT ;  /* 0x000000ff0000720b */ /* 0x000fe20003f2e000 */
[----:B0-----:R-:W-:Y:S01]  /*0390*/  IMAD.WIDE R4, R3, 0x4, R4 ;  /* 0x0000000403047825 */ /* 0x001fe200078e0204 */
[----:B------:R-:W-:Y:S02]  /*03a0*/  FSEL R10, R10, RZ, P0 ;  /* 0x000000ff0a0a7208 */ /* 0x000fe40000000000 */
[----:B------:R-:W-:-:S05]  /*03b0*/  FSEL R11, R0, RZ, P1 ;  /* 0x000000ff000b7208 */ /* 0x000fca0000800000 */
[----:B------:R-:W-:Y:S01]  /*03c0*/  STG.E.64 desc[UR4][R4.64], R10 ;  /* 0x0000000a04007986 */ /* 0x000fe2000c101b04 */
[----:B------:R-:W-:Y:S05]  /*03d0*/  EXIT ;  /* 0x000000000000794d */ /* 0x000fea0003800000 */
.L_x_0:
[----:B------:R-:W-:-:S00]  /*03e0*/  BRA `(.L_x_0) ;  /* 0xfffffffc00fc7947 */ /* 0x000fc0000383ffff */
[----:B------:R-:W-:-:S00]  /*03f0*/  NOP ;  /* 0x0000000000007918 */ /* 0x000fc00000000000 */
        /* <DEDUP_REMOVED lines=8> */
.L_x_1:


//--------------------- .nv.global.init           --------------------------
	.section	.nv.global.init,"aw",@progbits
.nv.global.init:
	.type		_$_str,@object
	.size		_$_str,(_$_str_$_2 - _$_str)
_$_str:
        /*0000*/ 	.byte	0x5f, 0x5f, 0x43, 0x55, 0x44, 0x41, 0x5f, 0x46, 0x54, 0x5a, 0x00
	.type		_$_str_$_2,@object
	.size		_$_str_$_2,(.L_1 - _$_str_$_2)
_$_str_$_2:
        /*000b*/ 	.byte	0x5f, 0x5f, 0x43, 0x55, 0x44, 0x41, 0x5f, 0x50, 0x52, 0x45, 0x43, 0x5f, 0x53, 0x51, 0x52, 0x54
        /*001b*/ 	.byte	0x00
.L_1:


//--------------------- .nv.constant0.triton_poi_fused__native_batch_norm_legit_no_training_relu_5 --------------------------
	.section	.nv.constant0.triton_poi_fused__native_batch_norm_legit_no_training_relu_5,"a",@progbits
	.sectionflags	@""
	.align	4
.nv.constant0.triton_poi_fused__native_batch_norm_legit_no_training_relu_5:
	.zero		580
